//
// Generated by NVIDIA NVVM Compiler
//
// Compiler Build ID: CL-36424714
// Cuda compilation tools, release 13.0, V13.0.88
// Based on NVVM 20.0.0
//

.version 9.0
.target sm_100
.address_size 64

	// .globl	_Z18matrix_mult_kernelPiS_S_iii

.visible .entry _Z18matrix_mult_kernelPiS_S_iii(
	.param .u64 .ptr .align 1 _Z18matrix_mult_kernelPiS_S_iii_param_0,
	.param .u64 .ptr .align 1 _Z18matrix_mult_kernelPiS_S_iii_param_1,
	.param .u64 .ptr .align 1 _Z18matrix_mult_kernelPiS_S_iii_param_2,
	.param .u32 _Z18matrix_mult_kernelPiS_S_iii_param_3,
	.param .u32 _Z18matrix_mult_kernelPiS_S_iii_param_4,
	.param .u32 _Z18matrix_mult_kernelPiS_S_iii_param_5
)
{
	.reg .pred 	%p<13>;
	.reg .b32 	%r<109>;
	.reg .b64 	%rd<53>;

	ld.param.u64 	%rd7, [_Z18matrix_mult_kernelPiS_S_iii_param_0];
	ld.param.u64 	%rd8, [_Z18matrix_mult_kernelPiS_S_iii_param_1];
	ld.param.u64 	%rd6, [_Z18matrix_mult_kernelPiS_S_iii_param_2];
	ld.param.u32 	%r32, [_Z18matrix_mult_kernelPiS_S_iii_param_3];
	ld.param.u32 	%r30, [_Z18matrix_mult_kernelPiS_S_iii_param_4];
	ld.param.u32 	%r31, [_Z18matrix_mult_kernelPiS_S_iii_param_5];
	cvta.to.global.u64 	%rd1, %rd8;
	cvta.to.global.u64 	%rd2, %rd7;
	mov.u32 	%r34, %ctaid.y;
	mov.u32 	%r35, %ntid.y;
	mov.u32 	%r36, %tid.y;
	mad.lo.s32 	%r37, %r34, %r35, %r36;
	mov.u32 	%r38, %ctaid.x;
	mov.u32 	%r39, %ntid.x;
	mov.u32 	%r40, %tid.x;
	mad.lo.s32 	%r2, %r38, %r39, %r40;
	setp.ge.s32 	%p1, %r2, %r30;
	setp.ge.s32 	%p2, %r37, %r32;
	or.pred  	%p3, %p1, %p2;
	@%p3 bra 	$L__BB0_14;
	setp.lt.s32 	%p4, %r31, 1;
	mov.b32 	%r108, 0;
	@%p4 bra 	$L__BB0_13;
	mul.lo.s32 	%r3, %r31, %r37;
	and.b32  	%r4, %r31, 7;
	setp.lt.u32 	%p5, %r31, 8;
	mov.b32 	%r103, 0;
	mov.u32 	%r108, %r103;
	@%p5 bra 	$L__BB0_5;
	and.b32  	%r103, %r31, 2147483640;
	neg.s32 	%r97, %r103;
	shl.b32 	%r7, %r30, 3;
	mul.wide.u32 	%rd9, %r3, 4;
	add.s64 	%rd10, %rd9, %rd2;
	add.s64 	%rd52, %rd10, 16;
	mov.b32 	%r108, 0;
	mul.wide.s32 	%rd13, %r30, 4;
	mov.u32 	%r96, %r2;
$L__BB0_4:
	.pragma "nounroll";
	ld.global.u32 	%r45, [%rd52+-16];
	mul.wide.s32 	%rd11, %r96, 4;
	add.s64 	%rd12, %rd1, %rd11;
	ld.global.u32 	%r46, [%rd12];
	mad.lo.s32 	%r47, %r46, %r45, %r108;
	ld.global.u32 	%r48, [%rd52+-12];
	add.s64 	%rd14, %rd12, %rd13;
	ld.global.u32 	%r49, [%rd14];
	mad.lo.s32 	%r50, %r49, %r48, %r47;
	ld.global.u32 	%r51, [%rd52+-8];
	add.s64 	%rd15, %rd14, %rd13;
	ld.global.u32 	%r52, [%rd15];
	mad.lo.s32 	%r53, %r52, %r51, %r50;
	ld.global.u32 	%r54, [%rd52+-4];
	add.s64 	%rd16, %rd15, %rd13;
	ld.global.u32 	%r55, [%rd16];
	mad.lo.s32 	%r56, %r55, %r54, %r53;
	ld.global.u32 	%r57, [%rd52];
	add.s64 	%rd17, %rd16, %rd13;
	ld.global.u32 	%r58, [%rd17];
	mad.lo.s32 	%r59, %r58, %r57, %r56;
	ld.global.u32 	%r60, [%rd52+4];
	add.s64 	%rd18, %rd17, %rd13;
	ld.global.u32 	%r61, [%rd18];
	mad.lo.s32 	%r62, %r61, %r60, %r59;
	ld.global.u32 	%r63, [%rd52+8];
	add.s64 	%rd19, %rd18, %rd13;
	ld.global.u32 	%r64, [%rd19];
	mad.lo.s32 	%r65, %r64, %r63, %r62;
	ld.global.u32 	%r66, [%rd52+12];
	add.s64 	%rd20, %rd19, %rd13;
	ld.global.u32 	%r67, [%rd20];
	mad.lo.s32 	%r108, %r67, %r66, %r65;
	add.s32 	%r97, %r97, 8;
	add.s32 	%r96, %r96, %r7;
	add.s64 	%rd52, %rd52, 32;
	setp.ne.s32 	%p6, %r97, 0;
	@%p6 bra 	$L__BB0_4;
$L__BB0_5:
	setp.eq.s32 	%p7, %r4, 0;
	@%p7 bra 	$L__BB0_13;
	and.b32  	%r17, %r31, 3;
	setp.lt.u32 	%p8, %r4, 4;
	@%p8 bra 	$L__BB0_8;
	add.s32 	%r69, %r103, %r3;
	mul.wide.u32 	%rd21, %r69, 4;
	add.s64 	%rd22, %rd2, %rd21;
	ld.global.u32 	%r70, [%rd22];
	mad.lo.s32 	%r71, %r103, %r30, %r2;
	mul.wide.s32 	%rd23, %r71, 4;
	add.s64 	%rd24, %rd1, %rd23;
	ld.global.u32 	%r72, [%rd24];
	mad.lo.s32 	%r73, %r72, %r70, %r108;
	cvt.u64.u32 	%rd25, %r3;
	cvt.u64.u32 	%rd26, %r103;
	add.s64 	%rd27, %rd26, %rd25;
	shl.b64 	%rd28, %rd27, 2;
	add.s64 	%rd29, %rd2, %rd28;
	ld.global.u32 	%r74, [%rd29+4];
	mul.wide.s32 	%rd30, %r30, 4;
	add.s64 	%rd31, %rd24, %rd30;
	ld.global.u32 	%r75, [%rd31];
	mad.lo.s32 	%r76, %r75, %r74, %r73;
	ld.global.u32 	%r77, [%rd29+8];
	add.s64 	%rd32, %rd31, %rd30;
	ld.global.u32 	%r78, [%rd32];
	mad.lo.s32 	%r79, %r78, %r77, %r76;
	ld.global.u32 	%r80, [%rd29+12];
	add.s64 	%rd33, %rd32, %rd30;
	ld.global.u32 	%r81, [%rd33];
	mad.lo.s32 	%r108, %r81, %r80, %r79;
	add.s32 	%r103, %r103, 4;
$L__BB0_8:
	setp.eq.s32 	%p9, %r17, 0;
	@%p9 bra 	$L__BB0_13;
	setp.eq.s32 	%p10, %r17, 1;
	@%p10 bra 	$L__BB0_11;
	add.s32 	%r83, %r103, %r3;
	mul.wide.u32 	%rd34, %r83, 4;
	add.s64 	%rd35, %rd2, %rd34;
	ld.global.u32 	%r84, [%rd35];
	mad.lo.s32 	%r85, %r103, %r30, %r2;
	mul.wide.s32 	%rd36, %r85, 4;
	add.s64 	%rd37, %rd1, %rd36;
	ld.global.u32 	%r86, [%rd37];
	mad.lo.s32 	%r87, %r86, %r84, %r108;
	cvt.u64.u32 	%rd38, %r3;
	cvt.u64.u32 	%rd39, %r103;
	add.s64 	%rd40, %rd39, %rd38;
	shl.b64 	%rd41, %rd40, 2;
	add.s64 	%rd42, %rd2, %rd41;
	ld.global.u32 	%r88, [%rd42+4];
	mul.wide.s32 	%rd43, %r30, 4;
	add.s64 	%rd44, %rd37, %rd43;
	ld.global.u32 	%r89, [%rd44];
	mad.lo.s32 	%r108, %r89, %r88, %r87;
	add.s32 	%r103, %r103, 2;
$L__BB0_11:
	and.b32  	%r90, %r31, 1;
	setp.eq.b32 	%p11, %r90, 1;
	not.pred 	%p12, %p11;
	@%p12 bra 	$L__BB0_13;
	add.s32 	%r91, %r103, %r3;
	mul.wide.u32 	%rd45, %r91, 4;
	add.s64 	%rd46, %rd2, %rd45;
	ld.global.u32 	%r92, [%rd46];
	mad.lo.s32 	%r93, %r103, %r30, %r2;
	mul.wide.s32 	%rd47, %r93, 4;
	add.s64 	%rd48, %rd1, %rd47;
	ld.global.u32 	%r94, [%rd48];
	mad.lo.s32 	%r108, %r94, %r92, %r108;
$L__BB0_13:
	mad.lo.s32 	%r95, %r30, %r37, %r2;
	cvta.to.global.u64 	%rd49, %rd6;
	mul.wide.s32 	%rd50, %r95, 4;
	add.s64 	%rd51, %rd49, %rd50;
	st.global.u32 	[%rd51], %r108;
$L__BB0_14:
	ret;

}


// ===== COMPILED SASS (sm_100) =====

	.target	sm_100

	.elftype	@"ET_EXEC"


//--------------------- .note.nv.tkinfo           --------------------------
	.section	.note.nv.tkinfo,"",@"SHT_NOTE"
	.sectionflags	@"SHF_NOTE_NV_TKINFO"
	.tkinfo
        /*0018*/ 	.word	0x00000002
        /*0030*/ 	.string	""
        /*0030*/ 	.string	"ptxas"
        /*0030*/ 	.string	"Cuda compilation tools, release 13.0, V13.0.88"
        /*0030*/ 	.string	"Build cuda_13.0.r13.0/compiler.36424714_0"
        /*0030*/ 	.string	"-arch sm_100 -m 64 "



//--------------------- .note.nv.cuinfo           --------------------------
	.section	.note.nv.cuinfo,"",@"SHT_NOTE"
	.sectionflags	@"SHF_NOTE_NV_CUINFO"
        /*0018*/ 	.short	0x0002
        /*001a*/ 	.short	0x0064
        /*001c*/ 	.short	0x0082
	.zero		2


//--------------------- .nv.info                  --------------------------
	.section	.nv.info,"",@"SHT_CUDA_INFO"
	.align	4


	//----- nvinfo : EIATTR_REGCOUNT
	.align		4
        /*0000*/ 	.byte	0x04, 0x2f
        /*0002*/ 	.short	(.L_1 - .L_0)
	.align		4
.L_0:
        /*0004*/ 	.word	index@(_Z18matrix_mult_kernelPiS_S_iii)
        /*0008*/ 	.word	0x00000020


	//----- nvinfo : EIATTR_FRAME_SIZE
	.align		4
.L_1:
        /*000c*/ 	.byte	0x04, 0x11
        /*000e*/ 	.short	(.L_3 - .L_2)
	.align		4
.L_2:
        /*0010*/ 	.word	index@(_Z18matrix_mult_kernelPiS_S_iii)
        /*0014*/ 	.word	0x00000000


	//----- nvinfo : EIATTR_MIN_STACK_SIZE
	.align		4
.L_3:
        /*0018*/ 	.byte	0x04, 0x12
        /*001a*/ 	.short	(.L_5 - .L_4)
	.align		4
.L_4:
        /*001c*/ 	.word	index@(_Z18matrix_mult_kernelPiS_S_iii)
        /*0020*/ 	.word	0x00000000
.L_5:


//--------------------- .nv.compat                --------------------------
	.section	.nv.compat,"",@"SHT_CUDA_COMPAT_INFO"
	.align	4
        /*0000*/ 	.byte	0x02, 0x09, 0x00, 0x00, 0x02, 0x02, 0x01, 0x00, 0x02, 0x05, 0x05, 0x00, 0x03, 0x07, 0x01, 0x01
        /*0010*/ 	.byte	0x02, 0x03, 0x00, 0x00, 0x02, 0x06, 0x01, 0x00, 0x04, 0x0b, 0x08, 0x00, 0x09, 0x00, 0x00, 0x00
        /*0020*/ 	.byte	0x00, 0x00, 0x00, 0x00


//--------------------- .nv.info._Z18matrix_mult_kernelPiS_S_iii --------------------------
	.section	.nv.info._Z18matrix_mult_kernelPiS_S_iii,"",@"SHT_CUDA_INFO"
	.sectionflags	@""
	.align	4


	//----- nvinfo : EIATTR_CUDA_API_VERSION
	.align		4
        /*0000*/ 	.byte	0x04, 0x37
        /*0002*/ 	.short	(.L_7 - .L_6)
.L_6:
        /*0004*/ 	.word	0x00000082


	//----- nvinfo : EIATTR_KPARAM_INFO
	.align		4
.L_7:
        /*0008*/ 	.byte	0x04, 0x17
        /*000a*/ 	.short	(.L_9 - .L_8)
.L_8:
        /*000c*/ 	.word	0x00000000
        /*0010*/ 	.short	0x0005
        /*0012*/ 	.short	0x0020
        /*0014*/ 	.byte	0x00, 0xf0, 0x11, 0x00


	//----- nvinfo : EIATTR_KPARAM_INFO
	.align		4
.L_9:
        /*0018*/ 	.byte	0x04, 0x17
        /*001a*/ 	.short	(.L_11 - .L_10)
.L_10:
        /*001c*/ 	.word	0x00000000
        /*0020*/ 	.short	0x0004
        /*0022*/ 	.short	0x001c
        /*0024*/ 	.byte	0x00, 0xf0, 0x11, 0x00


	//----- nvinfo : EIATTR_KPARAM_INFO
	.align		4
.L_11:
        /*0028*/ 	.byte	0x04, 0x17
        /*002a*/ 	.short	(.L_13 - .L_12)
.L_12:
        /*002c*/ 	.word	0x00000000
        /*0030*/ 	.short	0x0003
        /*0032*/ 	.short	0x0018
        /*0034*/ 	.byte	0x00, 0xf0, 0x11, 0x00


	//----- nvinfo : EIATTR_KPARAM_INFO
	.align		4
.L_13:
        /*0038*/ 	.byte	0x04, 0x17
        /*003a*/ 	.short	(.L_15 - .L_14)
.L_14:
        /*003c*/ 	.word	0x00000000
        /*0040*/ 	.short	0x0002
        /*0042*/ 	.short	0x0010
        /*0044*/ 	.byte	0x00, 0xf5, 0x21, 0x00


	//----- nvinfo : EIATTR_KPARAM_INFO
	.align		4
.L_15:
        /*0048*/ 	.byte	0x04, 0x17
        /*004a*/ 	.short	(.L_17 - .L_16)
.L_16:
        /*004c*/ 	.word	0x00000000
        /*0050*/ 	.short	0x0001
        /*0052*/ 	.short	0x0008
        /*0054*/ 	.byte	0x00, 0xf5, 0x21, 0x00


	//----- nvinfo : EIATTR_KPARAM_INFO
	.align		4
.L_17:
        /*0058*/ 	.byte	0x04, 0x17
        /*005a*/ 	.short	(.L_19 - .L_18)
.L_18:
        /*005c*/ 	.word	0x00000000
        /*0060*/ 	.short	0x0000
        /*0062*/ 	.short	0x0000
        /*0064*/ 	.byte	0x00, 0xf5, 0x21, 0x00


	//----- nvinfo : EIATTR_SPARSE_MMA_MASK
	.align		4
.L_19:
        /*0068*/ 	.byte	0x03, 0x50
        /*006a*/ 	.short	0x0000


	//----- nvinfo : EIATTR_MAXREG_COUNT
	.align		4
        /*006c*/ 	.byte	0x03, 0x1b
        /*006e*/ 	.short	0x00ff


	//----- nvinfo : EIATTR_MERCURY_ISA_VERSION
	.align		4
        /*0070*/ 	.byte	0x03, 0x5f
        /*0072*/ 	.short	0x0101


	//----- nvinfo : EIATTR_VRC_CTA_INIT_COUNT
	.align		4
        /*0074*/ 	.byte	0x02, 0x4a
	.zero		1
	.zero		1


	//----- nvinfo : EIATTR_EXIT_INSTR_OFFSETS
	.align		4
        /*0078*/ 	.byte	0x04, 0x1c
        /*007a*/ 	.short	(.L_21 - .L_20)


	//   ....[0]....
.L_20:
        /*007c*/ 	.word	0x000000c0


	//   ....[1]....
        /*0080*/ 	.word	0x000008d0


	//----- nvinfo : EIATTR_CBANK_PARAM_SIZE
	.align		4
.L_21:
        /*0084*/ 	.byte	0x03, 0x19
        /*0086*/ 	.short	0x0024


	//----- nvinfo : EIATTR_PARAM_CBANK
	.align		4
        /*0088*/ 	.byte	0x04, 0x0a
        /*008a*/ 	.short	(.L_23 - .L_22)
	.align		4
.L_22:
        /*008c*/ 	.word	index@(.nv.constant0._Z18matrix_mult_kernelPiS_S_iii)
        /*0090*/ 	.short	0x0380
        /*0092*/ 	.short	0x0024


	//----- nvinfo : EIATTR_SW_WAR
	.align		4
.L_23:
        /*0094*/ 	.byte	0x04, 0x36
        /*0096*/ 	.short	(.L_25 - .L_24)
.L_24:
        /*0098*/ 	.word	0x00000008
.L_25:


//--------------------- .nv.callgraph             --------------------------
	.section	.nv.callgraph,"",@"SHT_CUDA_CALLGRAPH"
	.align	4
	.sectionentsize	8
	.align		4
        /*0000*/ 	.word	0x00000000
	.align		4
        /*0004*/ 	.word	0xffffffff
	.align		4
        /*0008*/ 	.word	0x00000000
	.align		4
        /*000c*/ 	.word	0xfffffffe
	.align		4
        /*0010*/ 	.word	0x00000000
	.align		4
        /*0014*/ 	.word	0xfffffffd
	.align		4
        /*0018*/ 	.word	0x00000000
	.align		4
        /*001c*/ 	.word	0xfffffffc


//--------------------- .text._Z18matrix_mult_kernelPiS_S_iii --------------------------
	.section	.text._Z18matrix_mult_kernelPiS_S_iii,"ax",@progbits
	.align	128
        .global         _Z18matrix_mult_kernelPiS_S_iii
        .type           _Z18matrix_mult_kernelPiS_S_iii,@function
        .size           _Z18matrix_mult_kernelPiS_S_iii,(.L_x_5 - _Z18matrix_mult_kernelPiS_S_iii)
        .other          _Z18matrix_mult_kernelPiS_S_iii,@"STO_CUDA_ENTRY STV_DEFAULT"
_Z18matrix_mult_kernelPiS_S_iii:
.text._Z18matrix_mult_kernelPiS_S_iii:
[----:B------:R-:W-:Y:S01]  /*0000*/  LDC R1, c[0x0][0x37c] ;  /* 0x0000df00ff017b82 */ /* 0x000fe20000000800 */
[----:B------:R-:W0:Y:S07]  /*0010*/  S2R R5, SR_TID.Y ;  /* 0x0000000000057919 */ /* 0x000e2e0000002200 */
[----:B------:R-:W0:Y:S01]  /*0020*/  S2UR UR4, SR_CTAID.Y ;  /* 0x00000000000479c3 */ /* 0x000e220000002600 */
[----:B------:R-:W1:Y:S07]  /*0030*/  S2R R7, SR_TID.X ;  /* 0x0000000000077919 */ /* 0x000e6e0000002100 */
[----:B------:R-:W0:Y:S08]  /*0040*/  LDC R0, c[0x0][0x364] ;  /* 0x0000d900ff007b82 */ /* 0x000e300000000800 */
[----:B------:R-:W1:Y:S08]  /*0050*/  S2UR UR5, SR_CTAID.X ;  /* 0x00000000000579c3 */ /* 0x000e700000002500 */
[----:B------:R-:W1:Y:S08]  /*0060*/  LDC R18, c[0x0][0x360] ;  /* 0x0000d800ff127b82 */ /* 0x000e700000000800 */
[----:B------:R-:W2:Y:S01]  /*0070*/  LDC.64 R2, c[0x0][0x398] ;  /* 0x0000e600ff027b82 */ /* 0x000ea20000000a00 */
[----:B0-----:R-:W-:-:S02]  /*0080*/  IMAD R0, R0, UR4, R5 ;  /* 0x0000000400007c24 */ /* 0x001fc4000f8e0205 */
[----:B-1----:R-:W-:-:S03]  /*0090*/  IMAD R18, R18, UR5, R7 ;  /* 0x0000000512127c24 */ /* 0x002fc6000f8e0207 */
[----:B--2---:R-:W-:-:S04]  /*00a0*/  ISETP.GE.AND P0, PT, R0, R2, PT ;  /* 0x000000020000720c */ /* 0x004fc80003f06270 */
[----:B------:R-:W-:-:S13]  /*00b0*/  ISETP.GE.OR P0, PT, R18, R3, P0 ;  /* 0x000000031200720c */ /* 0x000fda0000706670 */
[----:B------:R-:W-:Y:S05]  /*00c0*/  @P0 EXIT ;  /* 0x000000000000094d */ /* 0x000fea0003800000 */
[----:B------:R-:W0:Y:S01]  /*00d0*/  LDC R19, c[0x0][0x3a0] ;  /* 0x0000e800ff137b82 */ /* 0x000e220000000800 */
[----:B------:R-:W1:Y:S01]  /*00e0*/  LDCU.64 UR4, c[0x0][0x358] ;  /* 0x00006b00ff0477ac */ /* 0x000e620008000a00 */
[----:B------:R-:W-:Y:S01]  /*00f0*/  HFMA2 R24, -RZ, RZ, 0, 0 ;  /* 0x00000000ff187431 */ /* 0x000fe200000001ff */
[----:B0-----:R-:W-:-:S13]  /*0100*/  ISETP.GE.AND P0, PT, R19, 0x1, PT ;  /* 0x000000011300780c */ /* 0x001fda0003f06270 */
[----:B-1----:R-:W-:Y:S05]  /*0110*/  @!P0 BRA `(.L_x_0) ;  /* 0x0000000400dc8947 */ /* 0x002fea0003800000 */
[C---:B------:R-:W-:Y:S01]  /*0120*/  ISETP.GE.U32.AND P1, PT, R19.reuse, 0x8, PT ;  /* 0x000000081300780c */ /* 0x040fe20003f26070 */
[----:B------:R-:W-:Y:S01]  /*0130*/  IMAD R20, R0, R19, RZ ;  /* 0x0000001300147224 */ /* 0x000fe200078e02ff */
[----:B------:R-:W-:Y:S02]  /*0140*/  LOP3.LUT R27, R19, 0x7, RZ, 0xc0, !PT ;  /* 0x00000007131b7812 */ /* 0x000fe400078ec0ff */
[----:B------:R-:W-:Y:S02]  /*0150*/  MOV R21, RZ ;  /* 0x000000ff00157202 */ /* 0x000fe40000000f00 */
[----:B------:R-:W-:Y:S02]  /*0160*/  ISETP.NE.AND P0, PT, R27, RZ, PT ;  /* 0x000000ff1b00720c */ /* 0x000fe40003f05270 */
[----:B------:R-:W-:-:S05]  /*0170*/  MOV R24, RZ ;  /* 0x000000ff00187202 */ /* 0x000fca0000000f00 */
[----:B------:R-:W-:Y:S06]  /*0180*/  @!P1 BRA `(.L_x_1) ;  /* 0x0000000000c09947 */ /* 0x000fec0003800000 */
[----:B------:R-:W0:Y:S01]  /*0190*/  LDC.64 R4, c[0x0][0x380] ;  /* 0x0000e000ff047b82 */ /* 0x000e220000000a00 */
[----:B------:R-:W-:Y:S02]  /*01a0*/  LOP3.LUT R21, R19, 0x7ffffff8, RZ, 0xc0, !PT ;  /* 0x7ffffff813157812 */ /* 0x000fe400078ec0ff */
[----:B------:R-:W-:Y:S02]  /*01b0*/  MOV R24, RZ ;  /* 0x000000ff00187202 */ /* 0x000fe40000000f00 */
[----:B------:R-:W-:Y:S02]  /*01c0*/  MOV R2, R18 ;  /* 0x0000001200027202 */ /* 0x000fe40000000f00 */
[----:B------:R-:W-:Y:S01]  /*01d0*/  IADD3 R22, PT, PT, -R21, RZ, RZ ;  /* 0x000000ff15167210 */ /* 0x000fe20007ffe1ff */
[----:B0-----:R-:W-:-:S03]  /*01e0*/  IMAD.WIDE.U32 R4, R20, 0x4, R4 ;  /* 0x0000000414047825 */ /* 0x001fc600078e0004 */
[----:B------:R-:W-:-:S04]  /*01f0*/  IADD3 R6, P1, PT, R4, 0x10, RZ ;  /* 0x0000001004067810 */ /* 0x000fc80007f3e0ff */
[----:B------:R-:W-:-:S09]  /*0200*/  IADD3.X R5, PT, PT, RZ, R5, RZ, P1, !PT ;  /* 0x00000005ff057210 */ /* 0x000fd20000ffe4ff */
.L_x_2:
[----:B------:R-:W0:Y:S01]  /*0210*/  LDC.64 R16, c[0x0][0x388] ;  /* 0x0000e200ff107b82 */ /* 0x000e220000000a00 */
[----:B------:R-:W-:-:S05]  /*0220*/  MOV R4, R6 ;  /* 0x0000000600047202 */ /* 0x000fca0000000f00 */
[----:B------:R-:W2:Y:S04]  /*0230*/  LDG.E R25, desc[UR4][R4.64+-0x10] ;  /* 0xfffff00404197981 */ /* 0x000ea8000c1e1900 */
[----:B------:R-:W3:Y:S04]  /*0240*/  LDG.E R23, desc[UR4][R4.64+-0xc] ;  /* 0xfffff40404177981 */ /* 0x000ee8000c1e1900 */
[----:B------:R-:W4:Y:S04]  /*0250*/  LDG.E R29, desc[UR4][R4.64+-0x8] ;  /* 0xfffff804041d7981 */ /* 0x000f28000c1e1900 */
[----:B------:R-:W5:Y:S01]  /*0260*/  LDG.E R28, desc[UR4][R4.64+-0x4] ;  /* 0xfffffc04041c7981 */ /* 0x000f62000c1e1900 */
[----:B0-----:R-:W-:-:S05]  /*0270*/  IMAD.WIDE R16, R2, 0x4, R16 ;  /* 0x0000000402107825 */ /* 0x001fca00078e0210 */
[----:B------:R0:W2:Y:S01]  /*0280*/  LDG.E R26, desc[UR4][R16.64] ;  /* 0x00000004101a7981 */ /* 0x0000a2000c1e1900 */
[----:B------:R-:W-:-:S04]  /*0290*/  IMAD.WIDE R14, R3, 0x4, R16 ;  /* 0x00000004030e7825 */ /* 0x000fc800078e0210 */
[C---:B------:R-:W-:Y:S02]  /*02a0*/  IMAD.WIDE R6, R3.reuse, 0x4, R14 ;  /* 0x0000000403067825 */ /* 0x040fe400078e020e */
[----:B------:R-:W3:Y:S02]  /*02b0*/  LDG.E R14, desc[UR4][R14.64] ;  /* 0x000000040e0e7981 */ /* 0x000ee4000c1e1900 */
[C---:B------:R-:W-:Y:S02]  /*02c0*/  IMAD.WIDE R10, R3.reuse, 0x4, R6 ;  /* 0x00000004030a7825 */ /* 0x040fe400078e0206 */
[----:B------:R-:W4:Y:S02]  /*02d0*/  LDG.E R6, desc[UR4][R6.64] ;  /* 0x0000000406067981 */ /* 0x000f24000c1e1900 */
[C---:B------:R-:W-:Y:S02]  /*02e0*/  IMAD.WIDE R8, R3.reuse, 0x4, R10 ;  /* 0x0000000403087825 */ /* 0x040fe400078e020a */
[----:B------:R-:W5:Y:S02]  /*02f0*/  LDG.E R10, desc[UR4][R10.64] ;  /* 0x000000040a0a7981 */ /* 0x000f64000c1e1900 */
[----:B------:R-:W-:-:S02]  /*0300*/  IMAD.WIDE R12, R3, 0x4, R8 ;  /* 0x00000004030c7825 */ /* 0x000fc400078e0208 */
[----:B------:R-:W5:Y:S04]  /*0310*/  LDG.E R7, desc[UR4][R4.64] ;  /* 0x0000000404077981 */ /* 0x000f68000c1e1900 */
[----:B------:R-:W5:Y:S01]  /*0320*/  LDG.E R8, desc[UR4][R8.64] ;  /* 0x0000000408087981 */ /* 0x000f62000c1e1900 */
[----:B0-----:R-:W-:-:S03]  /*0330*/  IMAD.WIDE R16, R3, 0x4, R12 ;  /* 0x0000000403107825 */ /* 0x001fc600078e020c */
[----:B------:R-:W5:Y:S04]  /*0340*/  LDG.E R12, desc[UR4][R12.64] ;  /* 0x000000040c0c7981 */ /* 0x000f68000c1e1900 */
[----:B------:R-:W5:Y:S04]  /*0350*/  LDG.E R15, desc[UR4][R16.64] ;  /* 0x00000004100f7981 */ /* 0x000f68000c1e1900 */
[----:B------:R-:W5:Y:S04]  /*0360*/  LDG.E R9, desc[UR4][R4.64+0x4] ;  /* 0x0000040404097981 */ /* 0x000f68000c1e1900 */
[----:B------:R-:W5:Y:S01]  /*0370*/  LDG.E R11, desc[UR4][R4.64+0xc] ;  /* 0x00000c04040b7981 */ /* 0x000f62000c1e1900 */
[----:B--2---:R-:W-:-:S02]  /*0380*/  IMAD R26, R25, R26, R24 ;  /* 0x0000001a191a7224 */ /* 0x004fc400078e0218 */
[----:B------:R-:W-:Y:S02]  /*0390*/  IMAD.WIDE R24, R3, 0x4, R16 ;  /* 0x0000000403187825 */ /* 0x000fe400078e0210 */
[----:B------:R0:W2:Y:S04]  /*03a0*/  LDG.E R16, desc[UR4][R4.64+0x8] ;  /* 0x0000080404107981 */ /* 0x0000a8000c1e1900 */
[----:B------:R-:W2:Y:S01]  /*03b0*/  LDG.E R24, desc[UR4][R24.64] ;  /* 0x0000000418187981 */ /* 0x000ea2000c1e1900 */
[----:B---3--:R-:W-:Y:S01]  /*03c0*/  IMAD R14, R23, R14, R26 ;  /* 0x0000000e170e7224 */ /* 0x008fe200078e021a */
[----:B------:R-:W-:-:S03]  /*03d0*/  IADD3 R22, PT, PT, R22, 0x8, RZ ;  /* 0x0000000816167810 */ /* 0x000fc60007ffe0ff */
[----:B----4-:R-:W-:Y:S01]  /*03e0*/  IMAD R29, R29, R6, R14 ;  /* 0x000000061d1d7224 */ /* 0x010fe200078e020e */
[----:B------:R-:W-:-:S03]  /*03f0*/  ISETP.NE.AND P1, PT, R22, RZ, PT ;  /* 0x000000ff1600720c */ /* 0x000fc60003f25270 */
[----:B-----5:R-:W-:Y:S01]  /*0400*/  IMAD R10, R28, R10, R29 ;  /* 0x0000000a1c0a7224 */ /* 0x020fe200078e021d */
[----:B------:R-:W-:-:S03]  /*0410*/  IADD3 R6, P2, PT, R4, 0x20, RZ ;  /* 0x0000002004067810 */ /* 0x000fc60007f5e0ff */
[----:B------:R-:W-:Y:S01]  /*0420*/  IMAD R7, R7, R8, R10 ;  /* 0x0000000807077224 */ /* 0x000fe200078e020a */
[----:B0-----:R-:W-:Y:S02]  /*0430*/  IADD3.X R5, PT, PT, RZ, R5, RZ, P2, !PT ;  /* 0x00000005ff057210 */ /* 0x001fe400017fe4ff */
[----:B------:R-:W-:Y:S01]  /*0440*/  LEA R2, R3, R2, 0x3 ;  /* 0x0000000203027211 */ /* 0x000fe200078e18ff */
[----:B------:R-:W-:-:S04]  /*0450*/  IMAD R7, R9, R12, R7 ;  /* 0x0000000c09077224 */ /* 0x000fc800078e0207 */
[----:B--2---:R-:W-:-:S04]  /*0460*/  IMAD R7, R16, R15, R7 ;  /* 0x0000000f10077224 */ /* 0x004fc800078e0207 */
[----:B------:R-:W-:Y:S01]  /*0470*/  IMAD R24, R11, R24, R7 ;  /* 0x000000180b187224 */ /* 0x000fe200078e0207 */
[----:B------:R-:W-:Y:S06]  /*0480*/  @P1 BRA `(.L_x_2) ;  /* 0xfffffffc00601947 */ /* 0x000fec000383ffff */
.L_x_1:
[----:B------:R-:W-:Y:S05]  /*0490*/  @!P0 BRA `(.L_x_0) ;  /* 0x0000000000fc8947 */ /* 0x000fea0003800000 */
[----:B------:R-:W-:Y:S02]  /*04a0*/  ISETP.GE.U32.AND P1, PT, R27, 0x4, PT ;  /* 0x000000041b00780c */ /* 0x000fe40003f26070 */
[----:B------:R-:W-:-:S04]  /*04b0*/  LOP3.LUT R2, R19, 0x3, RZ, 0xc0, !PT ;  /* 0x0000000313027812 */ /* 0x000fc800078ec0ff */
[----:B------:R-:W-:-:S07]  /*04c0*/  ISETP.NE.AND P0, PT, R2, RZ, PT ;  /* 0x000000ff0200720c */ /* 0x000fce0003f05270 */
[----:B------:R-:W-:Y:S06]  /*04d0*/  @!P1 BRA `(.L_x_3) ;  /* 0x00000000006c9947 */ /* 0x000fec0003800000 */
[----:B------:R-:W0:Y:S01]  /*04e0*/  LDC.64 R6, c[0x0][0x388] ;  /* 0x0000e200ff067b82 */ /* 0x000e220000000a00 */
[----:B------:R-:W1:Y:S01]  /*04f0*/  LDCU.64 UR6, c[0x0][0x380] ;  /* 0x00007000ff0677ac */ /* 0x000e620008000a00 */
[----:B------:R-:W-:Y:S01]  /*0500*/  IMAD R9, R21, R3, R18 ;  /* 0x0000000315097224 */ /* 0x000fe200078e0212 */
[CC--:B------:R-:W-:Y:S02]  /*0510*/  IADD3 R5, PT, PT, R20.reuse, R21.reuse, RZ ;  /* 0x0000001514057210 */ /* 0x0c0fe40007ffe0ff */
[----:B------:R-:W-:-:S03]  /*0520*/  IADD3 R10, P1, PT, R20, R21, RZ ;  /* 0x00000015140a7210 */ /* 0x000fc60007f3e0ff */
[----:B------:R-:W2:Y:S01]  /*0530*/  LDC.64 R14, c[0x0][0x380] ;  /* 0x0000e000ff0e7b82 */ /* 0x000ea20000000a00 */
[----:B0-----:R-:W-:-:S04]  /*0540*/  IMAD.WIDE R6, R9, 0x4, R6 ;  /* 0x0000000409067825 */ /* 0x001fc800078e0206 */
[----:B------:R-:W-:Y:S02]  /*0550*/  IMAD.WIDE R8, R3, 0x4, R6 ;  /* 0x0000000403087825 */ /* 0x000fe400078e0206 */
[----:B------:R-:W3:Y:S02]  /*0560*/  LDG.E R6, desc[UR4][R6.64] ;  /* 0x0000000406067981 */ /* 0x000ee4000c1e1900 */
[----:B--2---:R-:W-:Y:S01]  /*0570*/  IMAD.WIDE.U32 R14, R5, 0x4, R14 ;  /* 0x00000004050e7825 */ /* 0x004fe200078e000e */
[----:B------:R-:W-:Y:S02]  /*0580*/  IADD3.X R5, PT, PT, RZ, RZ, RZ, P1, !PT ;  /* 0x000000ffff057210 */ /* 0x000fe40000ffe4ff */
[----:B-1----:R-:W-:-:S03]  /*0590*/  LEA R4, P1, R10, UR6, 0x2 ;  /* 0x000000060a047c11 */ /* 0x002fc6000f8210ff */
[----:B------:R-:W3:Y:S01]  /*05a0*/  LDG.E R15, desc[UR4][R14.64] ;  /* 0x000000040e0f7981 */ /* 0x000ee2000c1e1900 */
[----:B------:R-:W-:Y:S01]  /*05b0*/  LEA.HI.X R5, R10, UR7, R5, 0x2, P1 ;  /* 0x000000070a057c11 */ /* 0x000fe200088f1405 */
[C---:B------:R-:W-:Y:S02]  /*05c0*/  IMAD.WIDE R10, R3.reuse, 0x4, R8 ;  /* 0x00000004030a7825 */ /* 0x040fe400078e0208 */
[----:B------:R-:W2:Y:S04]  /*05d0*/  LDG.E R8, desc[UR4][R8.64] ;  /* 0x0000000408087981 */ /* 0x000ea8000c1e1900 */
[----:B------:R-:W2:Y:S01]  /*05e0*/  LDG.E R17, desc[UR4][R4.64+0x4] ;  /* 0x0000040404117981 */ /* 0x000ea2000c1e1900 */
[----:B------:R-:W-:-:S03]  /*05f0*/  IMAD.WIDE R12, R3, 0x4, R10 ;  /* 0x00000004030c7825 */ /* 0x000fc600078e020a */
[----:B------:R-:W4:Y:S04]  /*0600*/  LDG.E R22, desc[UR4][R10.64] ;  /* 0x000000040a167981 */ /* 0x000f28000c1e1900 */
[----:B------:R-:W4:Y:S04]  /*0610*/  LDG.E R16, desc[UR4][R4.64+0x8] ;  /* 0x0000080404107981 */ /* 0x000f28000c1e1900 */
[----:B------:R-:W5:Y:S04]  /*0620*/  LDG.E R23, desc[UR4][R4.64+0xc] ;  /* 0x00000c0404177981 */ /* 0x000f68000c1e1900 */
[----:B------:R-:W5:Y:S01]  /*0630*/  LDG.E R12, desc[UR4][R12.64] ;  /* 0x000000040c0c7981 */ /* 0x000f62000c1e1900 */
[----:B------:R-:W-:Y:S01]  /*0640*/  IADD3 R21, PT, PT, R21, 0x4, RZ ;  /* 0x0000000415157810 */ /* 0x000fe20007ffe0ff */
[----:B---3--:R-:W-:-:S04]  /*0650*/  IMAD R24, R15, R6, R24 ;  /* 0x000000060f187224 */ /* 0x008fc800078e0218 */
[----:B--2---:R-:W-:-:S04]  /*0660*/  IMAD R17, R17, R8, R24 ;  /* 0x0000000811117224 */ /* 0x004fc800078e0218 */
[----:B----4-:R-:W-:-:S04]  /*0670*/  IMAD R16, R16, R22, R17 ;  /* 0x0000001610107224 */ /* 0x010fc800078e0211 */
[----:B-----5:R-:W-:-:S07]  /*0680*/  IMAD R24, R23, R12, R16 ;  /* 0x0000000c17187224 */ /* 0x020fce00078e0210 */
.L_x_3:
[----:B------:R-:W-:Y:S05]  /*0690*/  @!P0 BRA `(.L_x_0) ;  /* 0x00000000007c8947 */ /* 0x000fea0003800000 */
[----:B------:R-:W-:Y:S01]  /*06a0*/  ISETP.NE.AND P1, PT, R2, 0x1, PT ;  /* 0x000000010200780c */ /* 0x000fe20003f25270 */
[----:B------:R-:W0:Y:S01]  /*06b0*/  LDC.64 R12, c[0x0][0x380] ;  /* 0x0000e000ff0c7b82 */ /* 0x000e220000000a00 */
[----:B------:R-:W-:-:S04]  /*06c0*/  LOP3.LUT R19, R19, 0x1, RZ, 0xc0, !PT ;  /* 0x0000000113137812 */ /* 0x000fc800078ec0ff */
[----:B------:R-:W-:-:S03]  /*06d0*/  ISETP.NE.U32.AND P0, PT, R19, 0x1, PT ;  /* 0x000000011300780c */ /* 0x000fc60003f05070 */
[----:B------:R-:W1:Y:S04]  /*06e0*/  LDC.64 R10, c[0x0][0x388] ;  /* 0x0000e200ff0a7b82 */ /* 0x000e680000000a00 */
[CC--:B------:R-:W-:Y:S02]  /*06f0*/  @P1 IADD3 R15, PT, PT, R20.reuse, R21.reuse, RZ ;  /* 0x00000015140f1210 */ /* 0x0c0fe40007ffe0ff */
[----:B------:R-:W-:Y:S02]  /*0700*/  @P1 IADD3 R2, P2, PT, R20, R21, RZ ;  /* 0x0000001514021210 */ /* 0x000fe40007f5e0ff */
[----:B------:R-:W2:Y:S02]  /*0710*/  @P1 LDC.64 R4, c[0x0][0x380] ;  /* 0x0000e000ff041b82 */ /* 0x000ea40000000a00 */
[----:B------:R-:W-:-:S06]  /*0720*/  @P1 IADD3.X R14, PT, PT, RZ, RZ, RZ, P2, !PT ;  /* 0x000000ffff0e1210 */ /* 0x000fcc00017fe4ff */
[----:B------:R-:W3:Y:S01]  /*0730*/  LDC.64 R6, c[0x0][0x380] ;  /* 0x0000e000ff067b82 */ /* 0x000ee20000000a00 */
[----:B0-----:R-:W-:-:S04]  /*0740*/  @P1 IMAD.WIDE.U32 R12, R15, 0x4, R12 ;  /* 0x000000040f0c1825 */ /* 0x001fc800078e000c */
[C---:B------:R-:W-:Y:S01]  /*0750*/  @P1 IMAD R15, R21.reuse, R3, R18 ;  /* 0x00000003150f1224 */ /* 0x040fe200078e0212 */
[----:B------:R-:W-:Y:S01]  /*0760*/  @P1 IADD3 R21, PT, PT, R21, 0x2, RZ ;  /* 0x0000000215151810 */ /* 0x000fe20007ffe0ff */
[----:B------:R-:W4:Y:S01]  /*0770*/  @P1 LDG.E R13, desc[UR4][R12.64] ;  /* 0x000000040c0d1981 */ /* 0x000f22000c1e1900 */
[----:B------:R-:W0:Y:S01]  /*0780*/  LDC.64 R8, c[0x0][0x388] ;  /* 0x0000e200ff087b82 */ /* 0x000e220000000a00 */
[----:B-1----:R-:W-:Y:S01]  /*0790*/  @P1 IMAD.WIDE R10, R15, 0x4, R10 ;  /* 0x000000040f0a1825 */ /* 0x002fe200078e020a */
[----:B------:R-:W-:Y:S02]  /*07a0*/  @!P0 IADD3 R17, PT, PT, R20, R21, RZ ;  /* 0x0000001514118210 */ /* 0x000fe40007ffe0ff */
[----:B--2---:R-:W-:Y:S01]  /*07b0*/  @P1 LEA R4, P2, R2, R4, 0x2 ;  /* 0x0000000402041211 */ /* 0x004fe200078410ff */
[----:B------:R-:W-:-:S03]  /*07c0*/  @!P0 IMAD R21, R21, R3, R18 ;  /* 0x0000000315158224 */ /* 0x000fc600078e0212 */
[----:B------:R-:W-:Y:S01]  /*07d0*/  @P1 LEA.HI.X R5, R2, R5, R14, 0x2, P2 ;  /* 0x0000000502051211 */ /* 0x000fe200010f140e */
[----:B------:R-:W-:Y:S01]  /*07e0*/  @P1 IMAD.WIDE R14, R3, 0x4, R10 ;  /* 0x00000004030e1825 */ /* 0x000fe200078e020a */
[----:B------:R-:W4:Y:S03]  /*07f0*/  @P1 LDG.E R2, desc[UR4][R10.64] ;  /* 0x000000040a021981 */ /* 0x000f26000c1e1900 */
[----:B---3--:R-:W-:Y:S01]  /*0800*/  @!P0 IMAD.WIDE.U32 R6, R17, 0x4, R6 ;  /* 0x0000000411068825 */ /* 0x008fe200078e0006 */
[----:B------:R-:W2:Y:S04]  /*0810*/  @P1 LDG.E R5, desc[UR4][R4.64+0x4] ;  /* 0x0000040404051981 */ /* 0x000ea8000c1e1900 */
[----:B------:R-:W2:Y:S01]  /*0820*/  @P1 LDG.E R14, desc[UR4][R14.64] ;  /* 0x000000040e0e1981 */ /* 0x000ea2000c1e1900 */
[----:B0-----:R-:W-:-:S03]  /*0830*/  @!P0 IMAD.WIDE R8, R21, 0x4, R8 ;  /* 0x0000000415088825 */ /* 0x001fc600078e0208 */
[----:B------:R-:W3:Y:S04]  /*0840*/  @!P0 LDG.E R7, desc[UR4][R6.64] ;  /* 0x0000000406078981 */ /* 0x000ee8000c1e1900 */
[----:B------:R-:W3:Y:S01]  /*0850*/  @!P0 LDG.E R8, desc[UR4][R8.64] ;  /* 0x0000000408088981 */ /* 0x000ee2000c1e1900 */
[----:B----4-:R-:W-:-:S04]  /*0860*/  @P1 IMAD R2, R13, R2, R24 ;  /* 0x000000020d021224 */ /* 0x010fc800078e0218 */
[----:B--2---:R-:W-:-:S04]  /*0870*/  @P1 IMAD R24, R5, R14, R2 ;  /* 0x0000000e05181224 */ /* 0x004fc800078e0202 */
[----:B---3--:R-:W-:-:S07]  /*0880*/  @!P0 IMAD R24, R7, R8, R24 ;  /* 0x0000000807188224 */ /* 0x008fce00078e0218 */
.L_x_0:
[----:B------:R-:W0:Y:S01]  /*0890*/  LDC.64 R4, c[0x0][0x390] ;  /* 0x0000e400ff047b82 */ /* 0x000e220000000a00 */
[----:B------:R-:W-:-:S04]  /*08a0*/  IMAD R3, R0, R3, R18 ;  /* 0x0000000300037224 */ /* 0x000fc800078e0212 */
[----:B0-----:R-:W-:-:S05]  /*08b0*/  IMAD.WIDE R2, R3, 0x4, R4 ;  /* 0x0000000403027825 */ /* 0x001fca00078e0204 */
[----:B------:R-:W-:Y:S01]  /*08c0*/  STG.E desc[UR4][R2.64], R24 ;  /* 0x0000001802007986 */ /* 0x000fe2000c101904 */
[----:B------:R-:W-:Y:S05]  /*08d0*/  EXIT ;  /* 0x000000000000794d */ /* 0x000fea0003800000 */
.L_x_4:
[----:B------:R-:W-:-:S00]  /*08e0*/  BRA `(.L_x_4) ;  /* 0xfffffffc00fc7947 */ /* 0x000fc0000383ffff */
[----:B------:R-:W-:-:S00]  /*08f0*/  NOP ;  /* 0x0000000000007918 */ /* 0x000fc00000000000 */
        /* <DEDUP_REMOVED lines=8> */
.L_x_5:


//--------------------- .nv.shared.reserved.0     --------------------------
	.section	.nv.shared.reserved.0,"aw",@nobits
	.weak		__nv_reservedSMEM_offset_0_alias
	.size		__nv_reservedSMEM_offset_0_alias, 0, 64
	.other		__nv_reservedSMEM_offset_0_alias,@"STO_CUDA_RESERVED_SHARED STV_DEFAULT"
__nv_reservedSMEM_offset_0_alias:
	.zero		0
	.zero		64


//--------------------- .nv.constant0._Z18matrix_mult_kernelPiS_S_iii --------------------------
	.section	.nv.constant0._Z18matrix_mult_kernelPiS_S_iii,"a",@progbits
	.sectionflags	@""
	.align	4
.nv.constant0._Z18matrix_mult_kernelPiS_S_iii:
	.zero		932


//--------------------- SYMBOLS --------------------------

	.type		.nv.reservedSmem.offset0,@object
	.size		.nv.reservedSmem.offset0,0x4
